	.headerflags	@"EF_CUDA_TEXMODE_UNIFIED EF_CUDA_64BIT_ADDRESS EF_CUDA_ACCELERATORS EF_CUDA_SM90 EF_CUDA_VIRTUAL_SM(EF_CUDA_SM90)"
	.elftype	@"ET_EXEC"


//--------------------- .nv.info                  --------------------------
	.section	.nv.info,"",@"SHT_CUDA_INFO"
	.align	4


	//----- nvinfo : EIATTR_REGCOUNT
	.align		4
        /*0000*/ 	.byte	0x04, 0x2f
        /*0002*/ 	.short	(.L_2 - .L_1)
	.align		4
.L_1:
        /*0004*/ 	.word	index@(triton_poi_fused_gelu_native_layer_norm_0)
        /*0008*/ 	.word	0x00000025


	//----- nvinfo : EIATTR_MIN_STACK_SIZE
	.align		4
.L_2:
        /*000c*/ 	.byte	0x04, 0x12
        /*000e*/ 	.short	(.L_4 - .L_3)
	.align		4
.L_3:
        /*0010*/ 	.word	index@(triton_poi_fused_gelu_native_layer_norm_0)
        /*0014*/ 	.word	0x00000000


	//----- nvinfo : EIATTR_FRAME_SIZE
	.align		4
.L_4:
        /*0018*/ 	.byte	0x04, 0x11
        /*001a*/ 	.short	(.L_6 - .L_5)
	.align		4
.L_5:
        /*001c*/ 	.word	index@(triton_poi_fused_gelu_native_layer_norm_0)
        /*0020*/ 	.word	0x00000000


	//----- nvinfo : EIATTR_MIN_STACK_SIZE
	.align		4
.L_6:
        /*0024*/ 	.byte	0x04, 0x12
        /*0026*/ 	.short	(.L_8 - .L_7)
	.align		4
.L_7:
        /*0028*/ 	.word	index@(triton_poi_fused_gelu_native_layer_norm_0)
        /*002c*/ 	.word	0x00000000
.L_8:


//--------------------- .nv.info.triton_poi_fused_gelu_native_layer_norm_0 --------------------------
	.section	.nv.info.triton_poi_fused_gelu_native_layer_norm_0,"",@"SHT_CUDA_INFO"
	.sectionflags	@""
	.align	4


	//----- nvinfo : EIATTR_CUDA_API_VERSION
	.align		4
        /*0000*/ 	.byte	0x04, 0x37
        /*0002*/ 	.short	(.L_10 - .L_9)
.L_9:
        /*0004*/ 	.word	0x0000007c


	//----- nvinfo : EIATTR_KPARAM_INFO
	.align		4
.L_10:
        /*0008*/ 	.byte	0x04, 0x17
        /*000a*/ 	.short	(.L_12 - .L_11)
.L_11:
        /*000c*/ 	.word	0x00000000
        /*0010*/ 	.short	0x0003
        /*0012*/ 	.short	0x0018
        /*0014*/ 	.byte	0x00, 0xf0, 0x11, 0x00


	//----- nvinfo : EIATTR_KPARAM_INFO
	.align		4
.L_12:
        /*0018*/ 	.byte	0x04, 0x17
        /*001a*/ 	.short	(.L_14 - .L_13)
.L_13:
        /*001c*/ 	.word	0x00000000
        /*0020*/ 	.short	0x0002
        /*0022*/ 	.short	0x0010
        /*0024*/ 	.byte	0x00, 0xf4, 0x21, 0x00


	//----- nvinfo : EIATTR_KPARAM_INFO
	.align		4
.L_14:
        /*0028*/ 	.byte	0x04, 0x17
        /*002a*/ 	.short	(.L_16 - .L_15)
.L_15:
        /*002c*/ 	.word	0x00000000
        /*0030*/ 	.short	0x0001
        /*0032*/ 	.short	0x0008
        /*0034*/ 	.byte	0x00, 0xf4, 0x21, 0x00


	//----- nvinfo : EIATTR_KPARAM_INFO
	.align		4
.L_16:
        /*0038*/ 	.byte	0x04, 0x17
        /*003a*/ 	.short	(.L_18 - .L_17)
.L_17:
        /*003c*/ 	.word	0x00000000
        /*0040*/ 	.short	0x0000
        /*0042*/ 	.short	0x0000
        /*0044*/ 	.byte	0x00, 0xf4, 0x21, 0x00


	//----- nvinfo : EIATTR_SPARSE_MMA_MASK
	.align		4
.L_18:
        /*0048*/ 	.byte	0x03, 0x50
        /*004a*/ 	.short	0x0000


	//----- nvinfo : EIATTR_MAXREG_COUNT
	.align		4
        /*004c*/ 	.byte	0x03, 0x1b
        /*004e*/ 	.short	0x00ff


	//----- nvinfo : EIATTR_EXIT_INSTR_OFFSETS
	.align		4
        /*0050*/ 	.byte	0x04, 0x1c
        /*0052*/ 	.short	(.L_20 - .L_19)


	//   ....[0]....
.L_19:
        /*0054*/ 	.word	0x00001310


	//   ....[1]....
        /*0058*/ 	.word	0x00001350


	//----- nvinfo : EIATTR_REQNTID
	.align		4
.L_20:
        /*005c*/ 	.byte	0x04, 0x10
        /*005e*/ 	.short	(.L_22 - .L_21)
.L_21:
        /*0060*/ 	.word	0x00000020
        /*0064*/ 	.word	0x00000001
        /*0068*/ 	.word	0x00000001


	//----- nvinfo : EIATTR_CBANK_PARAM_SIZE
	.align		4
.L_22:
        /*006c*/ 	.byte	0x03, 0x19
        /*006e*/ 	.short	0x001c


	//----- nvinfo : EIATTR_PARAM_CBANK
	.align		4
        /*0070*/ 	.byte	0x04, 0x0a
        /*0072*/ 	.short	(.L_24 - .L_23)
	.align		4
.L_23:
        /*0074*/ 	.word	index@(.nv.constant0.triton_poi_fused_gelu_native_layer_norm_0)
        /*0078*/ 	.short	0x0210
        /*007a*/ 	.short	0x001c


	//----- nvinfo : EIATTR_SW_WAR
	.align		4
.L_24:
        /*007c*/ 	.byte	0x04, 0x36
        /*007e*/ 	.short	(.L_26 - .L_25)
.L_25:
        /*0080*/ 	.word	0x00000008
.L_26:


//--------------------- .nv.callgraph             --------------------------
	.section	.nv.callgraph,"",@"SHT_CUDA_CALLGRAPH"
	.align	4
	.sectionentsize	8
	.align		4
        /*0000*/ 	.word	0x00000000
	.align		4
        /*0004*/ 	.word	0xffffffff
	.align		4
        /*0008*/ 	.word	0x00000000
	.align		4
        /*000c*/ 	.word	0xfffffffe
	.align		4
        /*0010*/ 	.word	0x00000000
	.align		4
        /*0014*/ 	.word	0xfffffffd
	.align		4
        /*0018*/ 	.word	0x00000000
	.align		4
        /*001c*/ 	.word	0xfffffffc


//--------------------- .nv.constant4             --------------------------
	.section	.nv.constant4,"a",@progbits
	.align	8
	.align		8
.nv.constant4:
        /*0000*/ 	.dword	_$_str


//--------------------- .text.triton_poi_fused_gelu_native_layer_norm_0 --------------------------
	.section	.text.triton_poi_fused_gelu_native_layer_norm_0,"ax",@progbits
	.align	128
        .global         triton_poi_fused_gelu_native_layer_norm_0
        .type           triton_poi_fused_gelu_native_layer_norm_0,@function
        .size           triton_poi_fused_gelu_native_layer_norm_0,(.L_x_1 - triton_poi_fused_gelu_native_layer_norm_0)
        .other          triton_poi_fused_gelu_native_layer_norm_0,@"STO_CUDA_ENTRY STV_DEFAULT"
triton_poi_fused_gelu_native_layer_norm_0:
.text.triton_poi_fused_gelu_native_layer_norm_0:
[----:B------:R-:W0:Y:S02]  /*0000*/  LDC R1, c[0x0][0x28] ;  /* 0x00000a00ff017b82 */ /* 0x000e240000000800 */
[----:B------:R-:W1:Y:S01]  /*0010*/  S2R R0, SR_TID.X ;  /* 0x0000000000007919 */ /* 0x000e620000002100 */
[----:B------:R-:W2:Y:S01]  /*0020*/  LDC.64 R12, c[0x0][0x210] ;  /* 0x00008400ff0c7b82 */ /* 0x000ea20000000a00 */
[----:B------:R-:W-:Y:S01]  /*0030*/  HFMA2.MMA R2, -RZ, RZ, 0, 0 ;  /* 0x00000000ff027435 */ /* 0x000fe200000001ff */
[----:B------:R-:W-:Y:S01]  /*0040*/  ULDC.64 UR4, c[0x0][0x208] ;  /* 0x0000820000047ab9 */ /* 0x000fe20000000a00 */
[----:B------:R-:W3:Y:S01]  /*0050*/  S2R R3, SR_CTAID.X ;  /* 0x0000000000037919 */ /* 0x000ee20000002500 */
[----:B-1----:R-:W-:-:S04]  /*0060*/  SHF.L.U32 R0, R0, 0x1, RZ ;  /* 0x0000000100007819 */ /* 0x002fc800000006ff */
[----:B------:R-:W-:-:S04]  /*0070*/  LOP3.LUT R0, R0, 0x3e, RZ, 0xc0, !PT ;  /* 0x0000003e00007812 */ /* 0x000fc800078ec0ff */
[----:B---3--:R-:W-:-:S04]  /*0080*/  LEA R0, R3, R0, 0x6 ;  /* 0x0000000003007211 */ /* 0x008fc800078e30ff */
[C---:B------:R-:W-:Y:S02]  /*0090*/  ISETP.GE.AND P0, PT, R0.reuse, 0x40, PT ;  /* 0x000000400000780c */ /* 0x040fe40003f06270 */
[----:B------:R-:W-:-:S05]  /*00a0*/  SHF.L.U32 R3, R0, 0x2, RZ ;  /* 0x0000000200037819 */ /* 0x000fca00000006ff */
[----:B--2---:R-:W-:-:S06]  /*00b0*/  IMAD.WIDE R12, R3, 0x4, R12 ;  /* 0x00000004030c7825 */ /* 0x004fcc00078e020c */
[----:B------:R-:W2:Y:S01]  /*00c0*/  @!P0 LDG.E.EL R2, desc[UR4][R12.64] ;  /* 0x000000040c028981 */ /* 0x000ea2000c2e1900 */
[----:B------:R-:W-:-:S06]  /*00d0*/  CS2R R6, SRZ ;  /* 0x0000000000067805 */ /* 0x000fcc000001ff00 */
[----:B------:R-:W3:Y:S01]  /*00e0*/  @!P0 LDG.E.EL R6, desc[UR4][R12.64+0x10] ;  /* 0x000010040c068981 */ /* 0x000ee2000c2e1900 */
[----:B------:R-:W-:-:S03]  /*00f0*/  CS2R R4, SRZ ;  /* 0x0000000000047805 */ /* 0x000fc6000001ff00 */
[----:B------:R-:W4:Y:S04]  /*0100*/  @!P0 LDG.E.EL R7, desc[UR4][R12.64+0x8] ;  /* 0x000008040c078981 */ /* 0x000f28000c2e1900 */
[----:B------:R-:W5:Y:S04]  /*0110*/  @!P0 LDG.E.EL R5, desc[UR4][R12.64+0x4] ;  /* 0x000004040c058981 */ /* 0x000f68000c2e1900 */
[----:B------:R-:W4:Y:S01]  /*0120*/  @!P0 LDG.E.EL R4, desc[UR4][R12.64+0x14] ;  /* 0x000014040c048981 */ /* 0x000f22000c2e1900 */
[----:B------:R-:W-:-:S06]  /*0130*/  CS2R R8, SRZ ;  /* 0x0000000000087805 */ /* 0x000fcc000001ff00 */
[----:B------:R-:W4:Y:S04]  /*0140*/  @!P0 LDG.E.EL R8, desc[UR4][R12.64+0x18] ;  /* 0x000018040c088981 */ /* 0x000f28000c2e1900 */
[----:B------:R-:W4:Y:S01]  /*0150*/  @!P0 LDG.E.EL R9, desc[UR4][R12.64+0xc] ;  /* 0x00000c040c098981 */ /* 0x000f22000c2e1900 */
[----:B------:R-:W-:-:S06]  /*0160*/  MOV R3, RZ ;  /* 0x000000ff00037202 */ /* 0x000fcc0000000f00 */
[----:B------:R1:W4:Y:S01]  /*0170*/  @!P0 LDG.E.EL R3, desc[UR4][R12.64+0x1c] ;  /* 0x00001c040c038981 */ /* 0x000322000c2e1900 */
[----:B------:R-:W-:Y:S01]  /*0180*/  HFMA2.MMA R11, -RZ, RZ, 0.470947265625, -12.46875 ;  /* 0x3789ca3cff0b7435 */ /* 0x000fe200000001ff */
[----:B------:R-:W-:Y:S01]  /*0190*/  MOV R14, 0xb9f560b9 ;  /* 0xb9f560b9000e7802 */ /* 0x000fe20000000f00 */
[----:B------:R-:W-:Y:S02]  /*01a0*/  HFMA2.MMA R16, -RZ, RZ, 0.958984375, -6.1690807342529296875e-05 ;  /* 0x3bac840bff107435 */ /* 0x000fe400000001ff */
[----:B------:R-:W-:Y:S01]  /*01b0*/  HFMA2.MMA R19, -RZ, RZ, -0.74462890625, 604.5 ;  /* 0xb9f560b9ff137435 */ /* 0x000fe200000001ff */
[----:B-1----:R-:W-:Y:S02]  /*01c0*/  MOV R12, 0x3e1cf906 ;  /* 0x3e1cf906000c7802 */ /* 0x002fe40000000f00 */
[----:B------:R-:W-:Y:S01]  /*01d0*/  MOV R18, 0xbd0c8162 ;  /* 0xbd0c816200127802 */ /* 0x000fe20000000f00 */
[----:B------:R-:W-:Y:S02]  /*01e0*/  HFMA2.MMA R25, -RZ, RZ, 0.958984375, -6.1690807342529296875e-05 ;  /* 0x3bac840bff197435 */ /* 0x000fe400000001ff */
[----:B------:R-:W-:Y:S01]  /*01f0*/  HFMA2.MMA R27, -RZ, RZ, -0.74462890625, 604.5 ;  /* 0xb9f560b9ff1b7435 */ /* 0x000fe200000001ff */
[----:B------:R-:W-:-:S02]  /*0200*/  MOV R29, 0x3bac840b ;  /* 0x3bac840b001d7802 */ /* 0x000fc40000000f00 */
[----:B------:R-:W-:Y:S02]  /*0210*/  MOV R28, 0xbd0c8162 ;  /* 0xbd0c8162001c7802 */ /* 0x000fe40000000f00 */
[----:B------:R-:W-:Y:S01]  /*0220*/  MOV R31, 0x3bac840b ;  /* 0x3bac840b001f7802 */ /* 0x000fe20000000f00 */
[----:B------:R-:W-:Y:S01]  /*0230*/  HFMA2.MMA R30, -RZ, RZ, -0.74462890625, 604.5 ;  /* 0xb9f560b9ff1e7435 */ /* 0x000fe200000001ff */
[----:B------:R-:W-:Y:S01]  /*0240*/  MOV R32, 0x3bac840b ;  /* 0x3bac840b00207802 */ /* 0x000fe20000000f00 */
[----:B------:R-:W-:Y:S01]  /*0250*/  HFMA2.MMA R34, -RZ, RZ, 0.958984375, -6.1690807342529296875e-05 ;  /* 0x3bac840bff227435 */ /* 0x000fe200000001ff */
[----:B--2---:R-:W-:-:S04]  /*0260*/  FMUL R15, R2, 0.70710676908493041992 ;  /* 0x3f3504f3020f7820 */ /* 0x004fc80000400000 */
[----:B------:R-:W-:-:S05]  /*0270*/  FADD.FTZ R17, |R15|, -RZ ;  /* 0x800000ff0f117221 */ /* 0x000fca0000010200 */
[----:B------:R-:W-:Y:S01]  /*0280*/  FSETP.GE.AND P4, PT, R17, 1.0029599666595458984, PT ;  /* 0x3f8060fe1100780b */ /* 0x000fe20003f86000 */
[----:B---3--:R-:W-:-:S04]  /*0290*/  FMUL R10, R6, 0.70710676908493041992 ;  /* 0x3f3504f3060a7820 */ /* 0x008fc80000400000 */
[----:B------:R-:W-:-:S08]  /*02a0*/  FADD.FTZ R21, |R10|, -RZ ;  /* 0x800000ff0a157221 */ /* 0x000fd00000010200 */
[----:B------:R-:W-:Y:S01]  /*02b0*/  @!P4 MOV R11, 0x38b1e96a ;  /* 0x38b1e96a000bc802 */ /* 0x000fe20000000f00 */
[----:B------:R-:W-:Y:S01]  /*02c0*/  @!P4 FMUL R17, R15, R15 ;  /* 0x0000000f0f11c220 */ /* 0x000fe20000400000 */
[----:B------:R-:W-:Y:S02]  /*02d0*/  @!P4 MOV R14, 0xba574d20 ;  /* 0xba574d20000ec802 */ /* 0x000fe40000000f00 */
[----:B------:R-:W-:-:S03]  /*02e0*/  @!P4 MOV R16, 0x3baad5ea ;  /* 0x3baad5ea0010c802 */ /* 0x000fc60000000f00 */
[----:B------:R-:W-:Y:S01]  /*02f0*/  FFMA.FTZ R13, R17, R11, R14 ;  /* 0x0000000b110d7223 */ /* 0x000fe2000001000e */
[----:B------:R-:W-:Y:S01]  /*0300*/  HFMA2.MMA R11, -RZ, RZ, -1.26171875, -2.110004425048828125e-05 ;  /* 0xbd0c8162ff0b7435 */ /* 0x000fe200000001ff */
[----:B------:R-:W-:Y:S02]  /*0310*/  FSETP.GE.AND P5, PT, R21, 1.0029599666595458984, PT ;  /* 0x3f8060fe1500780b */ /* 0x000fe40003fa6000 */
[----:B------:R-:W-:-:S03]  /*0320*/  FFMA.FTZ R16, R13, R17, R16 ;  /* 0x000000110d107223 */ /* 0x000fc60000010010 */
[----:B------:R-:W-:Y:S02]  /*0330*/  @!P4 MOV R11, 0xbcdc1be7 ;  /* 0xbcdc1be7000bc802 */ /* 0x000fe40000000f00 */
[----:B------:R-:W-:-:S03]  /*0340*/  @!P4 MOV R12, 0x3de718af ;  /* 0x3de718af000cc802 */ /* 0x000fc60000000f00 */
[-C--:B------:R-:W-:Y:S01]  /*0350*/  FFMA.FTZ R13, R16, R17.reuse, R11 ;  /* 0x00000011100d7223 */ /* 0x080fe2000001000b */
[----:B------:R-:W-:Y:S01]  /*0360*/  HFMA2.MMA R11, -RZ, RZ, 1.853515625, -0.00091457366943359375 ;  /* 0x3f6a937eff0b7435 */ /* 0x000fe200000001ff */
[----:B------:R-:W-:Y:S01]  /*0370*/  MOV R14, 0x3789ca3c ;  /* 0x3789ca3c000e7802 */ /* 0x000fe20000000f00 */
[----:B------:R-:W-:Y:S01]  /*0380*/  @!P5 FMUL R21, R10, R10 ;  /* 0x0000000a0a15d220 */ /* 0x000fe20000400000 */
[-C--:B------:R-:W-:Y:S01]  /*0390*/  FFMA.FTZ R12, R13, R17.reuse, R12 ;  /* 0x000000110d0c7223 */ /* 0x080fe2000001000c */
[----:B------:R-:W-:Y:S02]  /*03a0*/  @!P5 MOV R14, 0x38b1e96a ;  /* 0x38b1e96a000ed802 */ /* 0x000fe40000000f00 */
[----:B------:R-:W-:Y:S01]  /*03b0*/  @!P4 IMAD.MOV.U32 R11, RZ, RZ, -0x413f6c54 ;  /* 0xbec093acff0bc424 */ /* 0x000fe200078e00ff */
[----:B------:R-:W-:Y:S02]  /*03c0*/  @!P5 MOV R19, 0xba574d20 ;  /* 0xba574d200013d802 */ /* 0x000fe40000000f00 */
[----:B------:R-:W-:Y:S01]  /*03d0*/  MOV R16, 0x3bac840b ;  /* 0x3bac840b00107802 */ /* 0x000fe20000000f00 */
[----:B------:R-:W-:Y:S01]  /*03e0*/  FFMA.FTZ R13, R12, R17, R11 ;  /* 0x000000110c0d7223 */ /* 0x000fe2000001000b */
[----:B------:R-:W-:Y:S01]  /*03f0*/  @!P5 MOV R16, 0x3baad5ea ;  /* 0x3baad5ea0010d802 */ /* 0x000fe20000000f00 */
[----:B-----5:R-:W-:Y:S01]  /*0400*/  FMUL R11, R5, 0.70710676908493041992 ;  /* 0x3f3504f3050b7820 */ /* 0x020fe20000400000 */
[----:B------:R-:W-:Y:S01]  /*0410*/  FFMA.FTZ R19, R21, R14, R19 ;  /* 0x0000000e15137223 */ /* 0x000fe20000010013 */
[----:B------:R-:W-:-:S02]  /*0420*/  HFMA2.MMA R12, -RZ, RZ, 1.78125, -136.25 ;  /* 0x3f20d842ff0c7435 */ /* 0x000fc400000001ff */
[----:B------:R-:W-:Y:S01]  /*0430*/  FADD.FTZ R14, |R11|, -RZ ;  /* 0x800000ff0b0e7221 */ /* 0x000fe20000010200 */
[-C--:B------:R-:W-:Y:S01]  /*0440*/  FFMA.FTZ R23, R19, R21.reuse, R16 ;  /* 0x0000001513177223 */ /* 0x080fe20000010010 */
[----:B------:R-:W-:Y:S01]  /*0450*/  HFMA2.MMA R16, -RZ, RZ, 1.52734375, -41152 ;  /* 0x3e1cf906ff107435 */ /* 0x000fe200000001ff */
[----:B------:R-:W-:Y:S02]  /*0460*/  @!P5 MOV R18, 0xbcdc1be7 ;  /* 0xbcdc1be70012d802 */ /* 0x000fe40000000f00 */
[----:B------:R-:W-:Y:S02]  /*0470*/  @!P4 MOV R12, 0x3e0375d3 ;  /* 0x3e0375d3000cc802 */ /* 0x000fe40000000f00 */
[----:B------:R-:W-:Y:S01]  /*0480*/  FSETP.GE.AND P1, PT, R14, 1.0029599666595458984, PT ;  /* 0x3f8060fe0e00780b */ /* 0x000fe20003f26000 */
[----:B------:R-:W-:Y:S01]  /*0490*/  FFMA.FTZ R23, R23, R21, R18 ;  /* 0x0000001517177223 */ /* 0x000fe20000010012 */
[----:B------:R-:W-:Y:S01]  /*04a0*/  @!P5 MOV R16, 0x3de718af ;  /* 0x3de718af0010d802 */ /* 0x000fe20000000f00 */
[----:B------:R-:W-:Y:S01]  /*04b0*/  FFMA.FTZ R12, R13, R17, R12 ;  /* 0x000000110d0c7223 */ /* 0x000fe2000001000c */
[----:B------:R-:W-:Y:S01]  /*04c0*/  FSEL R19, -R17, R15, P4 ;  /* 0x0000000f11137208 */ /* 0x000fe20002000100 */
[----:B------:R-:W-:-:S02]  /*04d0*/  HFMA2.MMA R17, -RZ, RZ, 1.853515625, -0.00091457366943359375 ;  /* 0x3f6a937eff117435 */ /* 0x000fc400000001ff */
[----:B------:R-:W-:Y:S01]  /*04e0*/  FFMA.FTZ R16, R23, R21, R16 ;  /* 0x0000001517107223 */ /* 0x000fe20000010010 */
[----:B------:R-:W-:Y:S01]  /*04f0*/  HFMA2.MMA R23, -RZ, RZ, -0.74462890625, 604.5 ;  /* 0xb9f560b9ff177435 */ /* 0x000fe200000001ff */
[----:B------:R-:W-:Y:S01]  /*0500*/  FFMA.FTZ R12, R12, R19, R19 ;  /* 0x000000130c0c7223 */ /* 0x000fe20000010013 */
[----:B------:R-:W-:Y:S02]  /*0510*/  MOV R19, 0x3789ca3c ;  /* 0x3789ca3c00137802 */ /* 0x000fe40000000f00 */
[----:B------:R-:W-:Y:S01]  /*0520*/  @!P5 MOV R17, 0xbec093ac ;  /* 0xbec093ac0011d802 */ /* 0x000fe20000000f00 */
[----:B------:R-:W-:Y:S01]  /*0530*/  @!P1 FMUL R14, R11, R11 ;  /* 0x0000000b0b0e9220 */ /* 0x000fe20000400000 */
[----:B------:R-:W-:Y:S01]  /*0540*/  @!P1 MOV R19, 0x38b1e96a ;  /* 0x38b1e96a00139802 */ /* 0x000fe20000000f00 */
[----:B------:R-:W-:Y:S02]  /*0550*/  @!P1 IMAD.MOV.U32 R23, RZ, RZ, -0x45a8b2e0 ;  /* 0xba574d20ff179424 */ /* 0x000fe400078e00ff */
[----:B------:R-:W-:-:S02]  /*0560*/  FFMA.FTZ R20, R16, R21, R17 ;  /* 0x0000001510147223 */ /* 0x000fc40000010011 */
[----:B------:R-:W-:Y:S02]  /*0570*/  FFMA.FTZ R16, R14, R19, R23 ;  /* 0x000000130e107223 */ /* 0x000fe40000010017 */
[----:B------:R-:W1:Y:S01]  /*0580*/  @P4 MUFU.EX2 R19, R12 ;  /* 0x0000000c00134308 */ /* 0x000e620000000800 */
[----:B----4-:R-:W-:Y:S01]  /*0590*/  FMUL R13, R4, 0.70710676908493041992 ;  /* 0x3f3504f3040d7820 */ /* 0x010fe20000400000 */
[----:B------:R-:W-:Y:S02]  /*05a0*/  @!P1 MOV R25, 0x3baad5ea ;  /* 0x3baad5ea00199802 */ /* 0x000fe40000000f00 */
[----:B------:R-:W-:Y:S01]  /*05b0*/  MOV R17, 0x3f20d842 ;  /* 0x3f20d84200117802 */ /* 0x000fe20000000f00 */
[----:B------:R-:W-:Y:S01]  /*05c0*/  FADD.FTZ R18, |R13|, -RZ ;  /* 0x800000ff0d127221 */ /* 0x000fe20000010200 */
[----:B------:R-:W-:Y:S01]  /*05d0*/  @!P5 MOV R17, 0x3e0375d3 ;  /* 0x3e0375d30011d802 */ /* 0x000fe20000000f00 */
[----:B------:R-:W-:Y:S01]  /*05e0*/  FFMA.FTZ R24, R16, R14, R25 ;  /* 0x0000000e10187223 */ /* 0x000fe20000010019 */
[----:B------:R-:W-:Y:S01]  /*05f0*/  FMUL R16, R7, 0.70710676908493041992 ;  /* 0x3f3504f307107820 */ /* 0x000fe20000400000 */
[----:B------:R-:W-:Y:S01]  /*0600*/  HFMA2.MMA R23, -RZ, RZ, -1.26171875, -2.110004425048828125e-05 ;  /* 0xbd0c8162ff177435 */ /* 0x000fe200000001ff */
[----:B------:R-:W-:Y:S01]  /*0610*/  FSETP.GE.AND P3, PT, R18, 1.0029599666595458984, PT ;  /* 0x3f8060fe1200780b */ /* 0x000fe20003f66000 */
[----:B------:R-:W-:Y:S01]  /*0620*/  FFMA.FTZ R22, R20, R21, R17 ;  /* 0x0000001514167223 */ /* 0x000fe20000010011 */
[----:B------:R-:W-:Y:S01]  /*0630*/  FADD.FTZ R17, |R16|, -RZ ;  /* 0x800000ff10117221 */ /* 0x000fe20000010200 */
[----:B------:R-:W-:Y:S01]  /*0640*/  FSEL R21, -R21, R10, P5 ;  /* 0x0000000a15157208 */ /* 0x000fe20002800100 */
[----:B-1----:R-:W-:Y:S01]  /*0650*/  @P4 FADD R20, -R19, 1 ;  /* 0x3f80000013144421 */ /* 0x002fe20000000100 */
[----:B------:R-:W-:-:S02]  /*0660*/  @!P1 MOV R23, 0xbcdc1be7 ;  /* 0xbcdc1be700179802 */ /* 0x000fc40000000f00 */
[----:B------:R-:W-:Y:S02]  /*0670*/  FSETP.GE.AND P2, PT, R17, 1.0029599666595458984, PT ;  /* 0x3f8060fe1100780b */ /* 0x000fe40003f46000 */
[----:B------:R-:W-:Y:S01]  /*0680*/  @P4 LOP3.LUT R12, R20, 0x80000000, R15, 0xf8, !PT ;  /* 0x80000000140c4812 */ /* 0x000fe200078ef80f */
[----:B------:R-:W-:Y:S01]  /*0690*/  FFMA.FTZ R15, R22, R21, R21 ;  /* 0x00000015160f7223 */ /* 0x000fe20000010015 */
[----:B------:R-:W-:Y:S01]  /*06a0*/  FFMA.FTZ R24, R24, R14, R23 ;  /* 0x0000000e18187223 */ /* 0x000fe20000010017 */
[----:B------:R-:W-:Y:S02]  /*06b0*/  HFMA2.MMA R23, -RZ, RZ, 1.52734375, -41152 ;  /* 0x3e1cf906ff177435 */ /* 0x000fe400000001ff */
[----:B------:R-:W1:Y:S01]  /*06c0*/  @P5 MUFU.EX2 R21, R15 ;  /* 0x0000000f00155308 */ /* 0x000e620000000800 */
[----:B------:R-:W-:Y:S01]  /*06d0*/  MOV R25, 0x3789ca3c ;  /* 0x3789ca3c00197802 */ /* 0x000fe20000000f00 */
[----:B------:R-:W-:Y:S01]  /*06e0*/  HFMA2.MMA R22, -RZ, RZ, -0.74462890625, 604.5 ;  /* 0xb9f560b9ff167435 */ /* 0x000fe200000001ff */
[----:B------:R-:W-:Y:S01]  /*06f0*/  @!P3 MOV R25, 0x38b1e96a ;  /* 0x38b1e96a0019b802 */ /* 0x000fe20000000f00 */
[----:B------:R-:W-:Y:S01]  /*0700*/  @!P3 FMUL R18, R13, R13 ;  /* 0x0000000d0d12b220 */ /* 0x000fe20000400000 */
[----:B------:R-:W-:-:S02]  /*0710*/  @!P3 MOV R27, 0xba574d20 ;  /* 0xba574d20001bb802 */ /* 0x000fc40000000f00 */
[----:B------:R-:W-:Y:S02]  /*0720*/  @!P3 MOV R29, 0x3baad5ea ;  /* 0x3baad5ea001db802 */ /* 0x000fe40000000f00 */
[----:B------:R-:W-:Y:S01]  /*0730*/  @!P1 MOV R23, 0x3de718af ;  /* 0x3de718af00179802 */ /* 0x000fe20000000f00 */
[----:B------:R-:W-:Y:S01]  /*0740*/  FFMA.FTZ R26, R18, R25, R27 ;  /* 0x00000019121a7223 */ /* 0x000fe2000001001b */
[----:B------:R-:W-:Y:S01]  /*0750*/  MOV R20, 0x3789ca3c ;  /* 0x3789ca3c00147802 */ /* 0x000fe20000000f00 */
[----:B------:R-:W-:Y:S01]  /*0760*/  IMAD.MOV.U32 R25, RZ, RZ, -0x42f37e9e ;  /* 0xbd0c8162ff197424 */ /* 0x000fe200078e00ff */
[----:B------:R-:W-:Y:S01]  /*0770*/  @!P2 MOV R20, 0x38b1e96a ;  /* 0x38b1e96a0014a802 */ /* 0x000fe20000000f00 */
[----:B------:R-:W-:Y:S01]  /*0780*/  @!P2 FMUL R17, R16, R16 ;  /* 0x000000101011a220 */ /* 0x000fe20000400000 */
[----:B------:R-:W-:Y:S01]  /*0790*/  @!P2 MOV R22, 0xba574d20 ;  /* 0xba574d200016a802 */ /* 0x000fe20000000f00 */
[----:B------:R-:W-:Y:S01]  /*07a0*/  FMUL R19, R8, 0.70710676908493041992 ;  /* 0x3f3504f308137820 */ /* 0x000fe20000400000 */
[----:B------:R-:W-:Y:S01]  /*07b0*/  @!P3 MOV R25, 0xbcdc1be7 ;  /* 0xbcdc1be70019b802 */ /* 0x000fe20000000f00 */
[----:B------:R-:W-:Y:S01]  /*07c0*/  FFMA.FTZ R26, R26, R18, R29 ;  /* 0x000000121a1a7223 */ /* 0x000fe2000001001d */
[----:B------:R-:W-:Y:S01]  /*07d0*/  FFMA.FTZ R24, R24, R14, R23 ;  /* 0x0000000e18187223 */ /* 0x000fe20000010017 */
[----:B------:R-:W-:Y:S01]  /*07e0*/  HFMA2.MMA R23, -RZ, RZ, 1.853515625, -0.00091457366943359375 ;  /* 0x3f6a937eff177435 */ /* 0x000fe200000001ff */
[----:B------:R-:W-:Y:S01]  /*07f0*/  FFMA.FTZ R27, R17, R20, R22 ;  /* 0x00000014111b7223 */ /* 0x000fe20000010016 */
[----:B------:R-:W-:Y:S01]  /*0800*/  FADD.FTZ R20, |R19|, -RZ ;  /* 0x800000ff13147221 */ /* 0x000fe20000010200 */
[----:B-1----:R-:W-:Y:S01]  /*0810*/  @P5 FADD R21, -R21, 1 ;  /* 0x3f80000015155421 */ /* 0x002fe20000000100 */
[----:B------:R-:W-:Y:S01]  /*0820*/  FFMA.FTZ R26, R26, R18, R25 ;  /* 0x000000121a1a7223 */ /* 0x000fe20000010019 */
[----:B------:R-:W-:Y:S01]  /*0830*/  HFMA2.MMA R25, -RZ, RZ, 1.52734375, -41152 ;  /* 0x3e1cf906ff197435 */ /* 0x000fe200000001ff */
[----:B------:R-:W-:-:S02]  /*0840*/  @!P1 MOV R23, 0xbec093ac ;  /* 0xbec093ac00179802 */ /* 0x000fc40000000f00 */
[----:B------:R-:W-:Y:S02]  /*0850*/  FSETP.GE.AND P4, PT, R20, 1.0029599666595458984, PT ;  /* 0x3f8060fe1400780b */ /* 0x000fe40003f86000 */
[----:B------:R-:W-:Y:S01]  /*0860*/  @P5 LOP3.LUT R15, R21, 0x80000000, R10, 0xf8, !PT ;  /* 0x80000000150f5812 */ /* 0x000fe200078ef80a */
[----:B------:R-:W-:Y:S01]  /*0870*/  HFMA2.MMA R21, -RZ, RZ, 1.853515625, -0.00091457366943359375 ;  /* 0x3f6a937eff157435 */ /* 0x000fe200000001ff */
[----:B------:R-:W-:Y:S02]  /*0880*/  MOV R22, 0x3bac840b ;  /* 0x3bac840b00167802 */ /* 0x000fe40000000f00 */
[----:B------:R-:W-:Y:S02]  /*0890*/  @!P2 MOV R22, 0x3baad5ea ;  /* 0x3baad5ea0016a802 */ /* 0x000fe40000000f00 */
[----:B------:R-:W-:Y:S01]  /*08a0*/  @!P3 MOV R25, 0x3de718af ;  /* 0x3de718af0019b802 */ /* 0x000fe20000000f00 */
[----:B------:R-:W-:Y:S01]  /*08b0*/  FFMA.FTZ R24, R24, R14, R23 ;  /* 0x0000000e18187223 */ /* 0x000fe20000010017 */
[----:B------:R-:W-:Y:S01]  /*08c0*/  HFMA2.MMA R23, -RZ, RZ, 1.78125, -136.25 ;  /* 0x3f20d842ff177435 */ /* 0x000fe200000001ff */
[----:B------:R-:W-:Y:S01]  /*08d0*/  FFMA.FTZ R27, R27, R17, R22 ;  /* 0x000000111b1b7223 */ /* 0x000fe20000010016 */
[----:B------:R-:W-:Y:S01]  /*08e0*/  @!P3 MOV R21, 0xbec093ac ;  /* 0xbec093ac0015b802 */ /* 0x000fe20000000f00 */
[-C--:B------:R-:W-:Y:S01]  /*08f0*/  FFMA.FTZ R26, R26, R18.reuse, R25 ;  /* 0x000000121a1a7223 */ /* 0x080fe20000010019 */
[----:B------:R-:W-:Y:S01]  /*0900*/  HFMA2.MMA R22, -RZ, RZ, 1.52734375, -41152 ;  /* 0x3e1cf906ff167435 */ /* 0x000fe200000001ff */
[----:B------:R-:W-:Y:S01]  /*0910*/  FMUL R10, R9, 0.70710676908493041992 ;  /* 0x3f3504f3090a7820 */ /* 0x000fe20000400000 */
[----:B------:R-:W-:Y:S01]  /*0920*/  @!P2 MOV R28, 0xbcdc1be7 ;  /* 0xbcdc1be7001ca802 */ /* 0x000fe20000000f00 */
[----:B------:R-:W-:Y:S01]  /*0930*/  IMAD.MOV.U32 R25, RZ, RZ, 0x3789ca3c ;  /* 0x3789ca3cff197424 */ /* 0x000fe200078e00ff */
[----:B------:R-:W-:Y:S01]  /*0940*/  @!P1 MOV R23, 0x3e0375d3 ;  /* 0x3e0375d300179802 */ /* 0x000fe20000000f00 */
[----:B------:R-:W-:Y:S01]  /*0950*/  FFMA.FTZ R26, R26, R18, R21 ;  /* 0x000000121a1a7223 */ /* 0x000fe20000010015 */
[----:B------:R-:W-:Y:S01]  /*0960*/  MOV R29, 0xb9f560b9 ;  /* 0xb9f560b9001d7802 */ /* 0x000fe20000000f00 */
[----:B------:R-:W-:Y:S01]  /*0970*/  FADD.FTZ R21, |R10|, -RZ ;  /* 0x800000ff0a157221 */ /* 0x000fe20000010200 */
[----:B------:R-:W-:Y:S01]  /*0980*/  @!P4 MOV R25, 0x38b1e96a ;  /* 0x38b1e96a0019c802 */ /* 0x000fe20000000f00 */
[----:B------:R-:W-:Y:S01]  /*0990*/  @!P4 FMUL R20, R19, R19 ;  /* 0x000000131314c220 */ /* 0x000fe20000400000 */
[----:B------:R-:W-:Y:S01]  /*09a0*/  @!P4 MOV R29, 0xba574d20 ;  /* 0xba574d20001dc802 */ /* 0x000fe20000000f00 */
[----:B------:R-:W-:Y:S01]  /*09b0*/  FFMA.FTZ R27, R27, R17, R28 ;  /* 0x000000111b1b7223 */ /* 0x000fe2000001001c */
[----:B------:R-:W-:Y:S01]  /*09c0*/  @!P2 MOV R22, 0x3de718af ;  /* 0x3de718af0016a802 */ /* 0x000fe20000000f00 */
[----:B------:R-:W-:Y:S01]  /*09d0*/  FFMA.FTZ R23, R24, R14, R23 ;  /* 0x0000000e18177223 */ /* 0x000fe20000010017 */
[----:B------:R-:W-:Y:S01]  /*09e0*/  @!P4 MOV R31, 0x3baad5ea ;  /* 0x3baad5ea001fc802 */ /* 0x000fe20000000f00 */
[----:B------:R-:W-:Y:S01]  /*09f0*/  FFMA.FTZ R24, R20, R25, R29 ;  /* 0x0000001914187223 */ /* 0x000fe2000001001d */
[----:B------:R-:W-:Y:S01]  /*0a00*/  FSETP.GE.AND P5, PT, R21, 1.0029599666595458984, PT ;  /* 0x3f8060fe1500780b */ /* 0x000fe20003fa6000 */
[----:B------:R-:W-:Y:S01]  /*0a10*/  FFMA.FTZ R27, R27, R17, R22 ;  /* 0x000000111b1b7223 */ /* 0x000fe20000010016 */
[----:B------:R-:W-:Y:S01]  /*0a20*/  FSEL R14, -R14, R11, P1 ;  /* 0x0000000b0e0e7208 */ /* 0x000fe20000800100 */
[----:B------:R-:W-:Y:S01]  /*0a30*/  HFMA2.MMA R25, -RZ, RZ, 1.78125, -136.25 ;  /* 0x3f20d842ff197435 */ /* 0x000fe200000001ff */
[----:B------:R-:W-:Y:S01]  /*0a40*/  MOV R29, 0xbd0c8162 ;  /* 0xbd0c8162001d7802 */ /* 0x000fe20000000f00 */
[----:B------:R-:W-:Y:S01]  /*0a50*/  HFMA2.MMA R22, -RZ, RZ, 1.853515625, -0.00091457366943359375 ;  /* 0x3f6a937eff167435 */ /* 0x000fe200000001ff */
[----:B------:R-:W-:Y:S01]  /*0a60*/  @!P4 MOV R29, 0xbcdc1be7 ;  /* 0xbcdc1be7001dc802 */ /* 0x000fe20000000f00 */
[----:B------:R-:W-:Y:S01]  /*0a70*/  FFMA.FTZ R24, R24, R20, R31 ;  /* 0x0000001418187223 */ /* 0x000fe2000001001f */
[----:B------:R-:W-:Y:S01]  /*0a80*/  FFMA.FTZ R14, R23, R14, R14 ;  /* 0x0000000e170e7223 */ /* 0x000fe2000001000e */
[----:B------:R-:W-:Y:S01]  /*0a90*/  HFMA2.MMA R23, -RZ, RZ, 1.853515625, -0.00091457366943359375 ;  /* 0x3f6a937eff177435 */ /* 0x000fe200000001ff */
[----:B------:R-:W-:-:S02]  /*0aa0*/  MOV R31, 0x3e1cf906 ;  /* 0x3e1cf906001f7802 */ /* 0x000fc40000000f00 */
[----:B------:R-:W-:Y:S01]  /*0ab0*/  @!P3 MOV R25, 0x3e0375d3 ;  /* 0x3e0375d30019b802 */ /* 0x000fe20000000f00 */
[----:B------:R-:W-:Y:S01]  /*0ac0*/  FFMA.FTZ R24, R24, R20, R29 ;  /* 0x0000001418187223 */ /* 0x000fe2000001001d */
[----:B------:R-:W-:Y:S02]  /*0ad0*/  @!P2 MOV R22, 0xbec093ac ;  /* 0xbec093ac0016a802 */ /* 0x000fe40000000f00 */
[----:B------:R-:W-:Y:S01]  /*0ae0*/  @!P4 MOV R31, 0x3de718af ;  /* 0x3de718af001fc802 */ /* 0x000fe20000000f00 */
[----:B------:R-:W-:Y:S01]  /*0af0*/  FFMA.FTZ R25, R26, R18, R25 ;  /* 0x000000121a197223 */ /* 0x000fe20000010019 */
[----:B------:R-:W-:Y:S01]  /*0b00*/  MOV R28, 0x3789ca3c ;  /* 0x3789ca3c001c7802 */ /* 0x000fe20000000f00 */
[----:B------:R-:W-:Y:S01]  /*0b10*/  FFMA.FTZ R27, R27, R17, R22 ;  /* 0x000000111b1b7223 */ /* 0x000fe20000010016 */
[----:B------:R-:W-:Y:S01]  /*0b20*/  @!P4 MOV R23, 0xbec093ac ;  /* 0xbec093ac0017c802 */ /* 0x000fe20000000f00 */
[----:B------:R-:W-:Y:S01]  /*0b30*/  FFMA.FTZ R26, R24, R20, R31 ;  /* 0x00000014181a7223 */ /* 0x000fe2000001001f */
[----:B------:R-:W-:Y:S01]  /*0b40*/  @!P5 MOV R28, 0x38b1e96a ;  /* 0x38b1e96a001cd802 */ /* 0x000fe20000000f00 */
[----:B------:R-:W-:Y:S01]  /*0b50*/  @!P5 FMUL R21, R10, R10 ;  /* 0x0000000a0a15d220 */ /* 0x000fe20000400000 */
[----:B------:R-:W-:Y:S01]  /*0b60*/  @!P5 MOV R30, 0xba574d20 ;  /* 0xba574d20001ed802 */ /* 0x000fe20000000f00 */
[----:B------:R-:W-:Y:S01]  /*0b70*/  FMUL R22, R3, 0.70710676908493041992 ;  /* 0x3f3504f303167820 */ /* 0x000fe20000400000 */
[----:B------:R-:W-:-:S03]  /*0b80*/  FFMA.FTZ R26, R26, R20, R23 ;  /* 0x000000141a1a7223 */ /* 0x000fc60000010017 */
[----:B------:R-:W-:Y:S01]  /*0b90*/  FFMA.FTZ R29, R21, R28, R30 ;  /* 0x0000001c151d7223 */ /* 0x000fe2000001001e */
[----:B------:R-:W-:Y:S01]  /*0ba0*/  FADD.FTZ R23, |R22|, -RZ ;  /* 0x800000ff16177221 */ /* 0x000fe20000010200 */
[----:B------:R-:W-:Y:S01]  /*0bb0*/  HFMA2.MMA R28, -RZ, RZ, -1.26171875, -2.110004425048828125e-05 ;  /* 0xbd0c8162ff1c7435 */ /* 0x000fe200000001ff */
[----:B------:R-:W-:Y:S01]  /*0bc0*/  @!P5 MOV R32, 0x3baad5ea ;  /* 0x3baad5ea0020d802 */ /* 0x000fe20000000f00 */
[----:B------:R-:W-:Y:S02]  /*0bd0*/  HFMA2.MMA R30, -RZ, RZ, 1.52734375, -41152 ;  /* 0x3e1cf906ff1e7435 */ /* 0x000fe400000001ff */
[----:B------:R-:W-:Y:S02]  /*0be0*/  FSETP.GE.AND P6, PT, R23, 1.0029599666595458984, PT ;  /* 0x3f8060fe1700780b */ /* 0x000fe40003fc6000 */
[----:B------:R-:W-:Y:S01]  /*0bf0*/  @!P5 MOV R28, 0xbcdc1be7 ;  /* 0xbcdc1be7001cd802 */ /* 0x000fe20000000f00 */
[----:B------:R-:W-:Y:S01]  /*0c00*/  FFMA.FTZ R31, R29, R21, R32 ;  /* 0x000000151d1f7223 */ /* 0x000fe20000010020 */
[----:B------:R-:W-:Y:S01]  /*0c10*/  IMAD.MOV.U32 R24, RZ, RZ, 0x3f20d842 ;  /* 0x3f20d842ff187424 */ /* 0x000fe200078e00ff */
[----:B------:R-:W-:-:S02]  /*0c20*/  @!P2 MOV R24, 0x3e0375d3 ;  /* 0x3e0375d30018a802 */ /* 0x000fc40000000f00 */
[----:B------:R-:W-:Y:S01]  /*0c30*/  @!P5 MOV R30, 0x3de718af ;  /* 0x3de718af001ed802 */ /* 0x000fe20000000f00 */
[----:B------:R-:W-:Y:S01]  /*0c40*/  FFMA.FTZ R31, R31, R21, R28 ;  /* 0x000000151f1f7223 */ /* 0x000fe2000001001c */
[----:B------:R-:W-:Y:S01]  /*0c50*/  FSEL R18, -R18, R13, P3 ;  /* 0x0000000d12127208 */ /* 0x000fe20001800100 */
[----:B------:R-:W-:Y:S01]  /*0c60*/  FFMA.FTZ R24, R27, R17, R24 ;  /* 0x000000111b187223 */ /* 0x000fe20000010018 */
[----:B------:R-:W-:Y:S01]  /*0c70*/  FSEL R27, -R17, R16, P2 ;  /* 0x00000010111b7208 */ /* 0x000fe20001000100 */
[----:B------:R-:W-:Y:S01]  /*0c80*/  FFMA.FTZ R31, R31, R21, R30 ;  /* 0x000000151f1f7223 */ /* 0x000fe2000001001e */
[----:B------:R-:W-:Y:S01]  /*0c90*/  IMAD.MOV.U32 R30, RZ, RZ, 0x3789ca3c ;  /* 0x3789ca3cff1e7424 */ /* 0x000fe200078e00ff */
[----:B------:R-:W-:Y:S01]  /*0ca0*/  MOV R32, 0xb9f560b9 ;  /* 0xb9f560b900207802 */ /* 0x000fe20000000f00 */
[----:B------:R-:W-:Y:S01]  /*0cb0*/  @!P6 FMUL R23, R22, R22 ;  /* 0x000000161617e220 */ /* 0x000fe20000400000 */
[----:B------:R-:W-:Y:S02]  /*0cc0*/  @!P6 MOV R30, 0x38b1e96a ;  /* 0x38b1e96a001ee802 */ /* 0x000fe40000000f00 */
[----:B------:R-:W-:Y:S01]  /*0cd0*/  @!P6 MOV R32, 0xba574d20 ;  /* 0xba574d200020e802 */ /* 0x000fe20000000f00 */
[----:B------:R-:W-:Y:S01]  /*0ce0*/  FFMA.FTZ R17, R25, R18, R18 ;  /* 0x0000001219117223 */ /* 0x000fe20000010012 */
[----:B------:R-:W-:Y:S01]  /*0cf0*/  FFMA.FTZ R18, R24, R27, R27 ;  /* 0x0000001b18127223 */ /* 0x000fe2000001001b */
[----:B------:R-:W-:-:S02]  /*0d00*/  HFMA2.MMA R28, -RZ, RZ, 1.853515625, -0.00091457366943359375 ;  /* 0x3f6a937eff1c7435 */ /* 0x000fc400000001ff */
[----:B------:R-:W-:Y:S01]  /*0d10*/  FFMA.FTZ R27, R23, R30, R32 ;  /* 0x0000001e171b7223 */ /* 0x000fe20000010020 */
[----:B------:R-:W-:Y:S01]  /*0d20*/  HFMA2.MMA R30, -RZ, RZ, -1.26171875, -2.110004425048828125e-05 ;  /* 0xbd0c8162ff1e7435 */ /* 0x000fe200000001ff */
[----:B------:R-:W-:Y:S01]  /*0d30*/  @!P6 MOV R34, 0x3baad5ea ;  /* 0x3baad5ea0022e802 */ /* 0x000fe20000000f00 */
[----:B------:R-:W-:Y:S01]  /*0d40*/  HFMA2.MMA R32, -RZ, RZ, 1.52734375, -41152 ;  /* 0x3e1cf906ff207435 */ /* 0x000fe200000001ff */
[----:B------:R-:W-:-:S03]  /*0d50*/  @!P5 MOV R28, 0xbec093ac ;  /* 0xbec093ac001cd802 */ /* 0x000fc60000000f00 */
[----:B------:R-:W-:Y:S01]  /*0d60*/  @!P6 MOV R30, 0xbcdc1be7 ;  /* 0xbcdc1be7001ee802 */ /* 0x000fe20000000f00 */
[----:B------:R-:W-:Y:S01]  /*0d70*/  FFMA.FTZ R27, R27, R23, R34 ;  /* 0x000000171b1b7223 */ /* 0x000fe20000010022 */
[----:B------:R-:W-:Y:S01]  /*0d80*/  MOV R29, 0x3f20d842 ;  /* 0x3f20d842001d7802 */ /* 0x000fe20000000f00 */
[----:B------:R-:W-:Y:S01]  /*0d90*/  HFMA2.MMA R34, -RZ, RZ, 1.853515625, -0.00091457366943359375 ;  /* 0x3f6a937eff227435 */ /* 0x000fe200000001ff */
[----:B------:R-:W-:Y:S01]  /*0da0*/  @!P4 MOV R29, 0x3e0375d3 ;  /* 0x3e0375d3001dc802 */ /* 0x000fe20000000f00 */
[----:B------:R-:W-:Y:S01]  /*0db0*/  FFMA.FTZ R31, R31, R21, R28 ;  /* 0x000000151f1f7223 */ /* 0x000fe2000001001c */
[----:B------:R-:W-:Y:S01]  /*0dc0*/  @!P6 MOV R32, 0x3de718af ;  /* 0x3de718af0020e802 */ /* 0x000fe20000000f00 */
[-C--:B------:R-:W-:Y:S01]  /*0dd0*/  FFMA.FTZ R27, R27, R23.reuse, R30 ;  /* 0x000000171b1b7223 */ /* 0x080fe2000001001e */
[----:B------:R-:W-:Y:S01]  /*0de0*/  MOV R28, 0x3f20d842 ;  /* 0x3f20d842001c7802 */ /* 0x000fe20000000f00 */
[----:B------:R-:W-:Y:S01]  /*0df0*/  HFMA2.MMA R30, -RZ, RZ, 1.78125, -136.25 ;  /* 0x3f20d842ff1e7435 */ /* 0x000fe200000001ff */
[----:B------:R-:W-:Y:S01]  /*0e00*/  @!P5 MOV R28, 0x3e0375d3 ;  /* 0x3e0375d3001cd802 */ /* 0x000fe20000000f00 */
[----:B------:R-:W-:Y:S01]  /*0e10*/  FFMA.FTZ R26, R26, R20, R29 ;  /* 0x000000141a1a7223 */ /* 0x000fe2000001001d */
[----:B------:R-:W-:Y:S01]  /*0e20*/  @!P6 MOV R34, 0xbec093ac ;  /* 0xbec093ac0022e802 */ /* 0x000fe20000000f00 */
[----:B------:R-:W-:Y:S01]  /*0e30*/  FFMA.FTZ R29, R27, R23, R32 ;  /* 0x000000171b1d7223 */ /* 0x000fe20000010020 */
[----:B------:R-:W-:Y:S01]  /*0e40*/  FSEL R27, -R21, R10, P5 ;  /* 0x0000000a151b7208 */ /* 0x000fe20002800100 */
[----:B------:R-:W-:Y:S01]  /*0e50*/  FFMA.FTZ R28, R31, R21, R28 ;  /* 0x000000151f1c7223 */ /* 0x000fe2000001001c */
[----:B------:R-:W-:Y:S01]  /*0e60*/  @!P6 MOV R30, 0x3e0375d3 ;  /* 0x3e0375d3001ee802 */ /* 0x000fe20000000f00 */
[----:B------:R-:W-:Y:S01]  /*0e70*/  FFMA.FTZ R29, R29, R23, R34 ;  /* 0x000000171d1d7223 */ /* 0x000fe20000010022 */
[----:B------:R-:W-:Y:S01]  /*0e80*/  FSEL R25, -R20, R19, P4 ;  /* 0x0000001314197208 */ /* 0x000fe20002000100 */
[----:B------:R-:W-:Y:S01]  /*0e90*/  FFMA.FTZ R27, R28, R27, R27 ;  /* 0x0000001b1c1b7223 */ /* 0x000fe2000001001b */
[----:B------:R-:W1:Y:S01]  /*0ea0*/  @P1 MUFU.EX2 R24, R14 ;  /* 0x0000000e00181308 */ /* 0x000e620000000800 */
[----:B------:R-:W-:Y:S01]  /*0eb0*/  FSEL R28, -R23, R22, P6 ;  /* 0x00000016171c7208 */ /* 0x000fe20003000100 */
[----:B------:R-:W-:Y:S01]  /*0ec0*/  FFMA.FTZ R29, R29, R23, R30 ;  /* 0x000000171d1d7223 */ /* 0x000fe2000001001e */
[----:B------:R-:W-:-:S03]  /*0ed0*/  FFMA.FTZ R20, R26, R25, R25 ;  /* 0x000000191a147223 */ /* 0x000fc60000010019 */
[----:B------:R-:W-:Y:S02]  /*0ee0*/  FFMA.FTZ R28, R29, R28, R28 ;  /* 0x0000001c1d1c7223 */ /* 0x000fe4000001001c */
[----:B------:R-:W2:Y:S08]  /*0ef0*/  @P3 MUFU.EX2 R25, R17 ;  /* 0x0000001100193308 */ /* 0x000eb00000000800 */
[----:B------:R-:W3:Y:S01]  /*0f00*/  @P6 MUFU.EX2 R29, R28 ;  /* 0x0000001c001d6308 */ /* 0x000ee20000000800 */
[----:B-1----:R-:W-:-:S07]  /*0f10*/  @P1 FADD R24, -R24, 1 ;  /* 0x3f80000018181421 */ /* 0x002fce0000000100 */
[----:B------:R-:W1:Y:S01]  /*0f20*/  @P2 MUFU.EX2 R26, R18 ;  /* 0x00000012001a2308 */ /* 0x000e620000000800 */
[----:B------:R-:W-:-:S07]  /*0f30*/  @P1 LOP3.LUT R14, R24, 0x80000000, R11, 0xf8, !PT ;  /* 0x80000000180e1812 */ /* 0x000fce00078ef80b */
[----:B------:R-:W4:Y:S01]  /*0f40*/  @P4 MUFU.EX2 R21, R20 ;  /* 0x0000001400154308 */ /* 0x000f220000000800 */
[----:B--2---:R-:W-:-:S07]  /*0f50*/  @P3 FADD R24, -R25, 1 ;  /* 0x3f80000019183421 */ /* 0x004fce0000000100 */
[----:B------:R-:W2:Y:S01]  /*0f60*/  @P5 MUFU.EX2 R23, R27 ;  /* 0x0000001b00175308 */ /* 0x000ea20000000800 */
[----:B---3--:R-:W-:Y:S01]  /*0f70*/  @P6 FADD R29, -R29, 1 ;  /* 0x3f8000001d1d6421 */ /* 0x008fe20000000100 */
[----:B-1----:R-:W-:Y:S01]  /*0f80*/  @P2 FADD R11, -R26, 1 ;  /* 0x3f8000001a0b2421 */ /* 0x002fe20000000100 */
[----:B------:R-:W-:-:S03]  /*0f90*/  @P3 LOP3.LUT R17, R24, 0x80000000, R13, 0xf8, !PT ;  /* 0x8000000018113812 */ /* 0x000fc600078ef80d */
[----:B------:R-:W-:Y:S01]  /*0fa0*/  @P6 LOP3.LUT R28, R29, 0x80000000, R22, 0xf8, !PT ;  /* 0x800000001d1c6812 */ /* 0x000fe200078ef816 */
[----:B----4-:R-:W-:Y:S01]  /*0fb0*/  @P4 FADD R26, -R21, 1 ;  /* 0x3f800000151a4421 */ /* 0x010fe20000000100 */
[----:B------:R-:W-:Y:S01]  /*0fc0*/  @P2 LOP3.LUT R18, R11, 0x80000000, R16, 0xf8, !PT ;  /* 0x800000000b122812 */ /* 0x000fe200078ef810 */
[----:B------:R-:W-:Y:S01]  /*0fd0*/  FADD R22, R14, 1 ;  /* 0x3f8000000e167421 */ /* 0x000fe20000000000 */
[----:B------:R-:W-:Y:S01]  /*0fe0*/  FMUL R21, R5, 0.5 ;  /* 0x3f00000005157820 */ /* 0x000fe20000400000 */
[----:B------:R-:W-:Y:S01]  /*0ff0*/  FMUL R11, R4, 0.5 ;  /* 0x3f000000040b7820 */ /* 0x000fe20000400000 */
[----:B------:R-:W-:Y:S01]  /*1000*/  FADD R14, R17, 1 ;  /* 0x3f800000110e7421 */ /* 0x000fe20000000000 */
[----:B--2---:R-:W-:Y:S01]  /*1010*/  @P5 FADD R23, -R23, 1 ;  /* 0x3f80000017175421 */ /* 0x004fe20000000100 */
[----:B------:R-:W-:Y:S01]  /*1020*/  @P4 LOP3.LUT R20, R26, 0x80000000, R19, 0xf8, !PT ;  /* 0x800000001a144812 */ /* 0x000fe200078ef813 */
[----:B------:R-:W-:Y:S01]  /*1030*/  FMUL R16, R8, 0.5 ;  /* 0x3f00000008107820 */ /* 0x000fe20000400000 */
[----:B------:R-:W-:Y:S01]  /*1040*/  FMUL R19, R2, 0.5 ;  /* 0x3f00000002137820 */ /* 0x000fe20000400000 */
[----:B------:R-:W-:Y:S01]  /*1050*/  FMUL R8, R3, 0.5 ;  /* 0x3f00000003087820 */ /* 0x000fe20000400000 */
[----:B------:R-:W-:Y:S01]  /*1060*/  @P5 LOP3.LUT R27, R23, 0x80000000, R10, 0xf8, !PT ;  /* 0x80000000171b5812 */ /* 0x000fe200078ef80a */
[----:B------:R-:W-:Y:S01]  /*1070*/  FMUL R10, R6, 0.5 ;  /* 0x3f000000060a7820 */ /* 0x000fe20000400000 */
[----:B------:R-:W-:Y:S01]  /*1080*/  FADD R12, R12, 1 ;  /* 0x3f8000000c0c7421 */ /* 0x000fe20000000000 */
[----:B------:R-:W-:Y:S01]  /*1090*/  FMUL R2, R21, R22 ;  /* 0x0000001615027220 */ /* 0x000fe20000400000 */
[----:B------:R-:W-:Y:S01]  /*10a0*/  FADD R15, R15, 1 ;  /* 0x3f8000000f0f7421 */ /* 0x000fe20000000000 */
[----:B------:R-:W-:Y:S01]  /*10b0*/  FMUL R3, R11, R14 ;  /* 0x0000000e0b037220 */ /* 0x000fe20000400000 */
[----:B------:R-:W-:Y:S01]  /*10c0*/  FMUL R23, R7, 0.5 ;  /* 0x3f00000007177820 */ /* 0x000fe20000400000 */
[----:B------:R-:W-:Y:S01]  /*10d0*/  FADD R18, R18, 1 ;  /* 0x3f80000012127421 */ /* 0x000fe20000000000 */
[----:B------:R-:W-:Y:S01]  /*10e0*/  FFMA R2, R19, R12, R2 ;  /* 0x0000000c13027223 */ /* 0x000fe20000000002 */
[----:B------:R-:W-:Y:S01]  /*10f0*/  FADD R13, R20, 1 ;  /* 0x3f800000140d7421 */ /* 0x000fe20000000000 */
[----:B------:R-:W-:Y:S01]  /*1100*/  FFMA R3, R10, R15, R3 ;  /* 0x0000000f0a037223 */ /* 0x000fe20000000003 */
[----:B------:R-:W-:Y:S01]  /*1110*/  FMUL R9, R9, 0.5 ;  /* 0x3f00000009097820 */ /* 0x000fe20000400000 */
[----:B------:R-:W-:Y:S01]  /*1120*/  FADD R20, R27, 1 ;  /* 0x3f8000001b147421 */ /* 0x000fe20000000000 */
[----:B------:R-:W-:Y:S01]  /*1130*/  FFMA R2, R23, R18, R2 ;  /* 0x0000001217027223 */ /* 0x000fe20000000002 */
[----:B------:R-:W-:Y:S01]  /*1140*/  FADD R17, R28, 1 ;  /* 0x3f8000001c117421 */ /* 0x000fe20000000000 */
[----:B------:R-:W-:Y:S01]  /*1150*/  FFMA R3, R16, R13, R3 ;  /* 0x0000000d10037223 */ /* 0x000fe20000000003 */
[----:B------:R-:W1:Y:S01]  /*1160*/  LDC.64 R4, c[0x0][0x218] ;  /* 0x00008600ff047b82 */ /* 0x000e620000000a00 */
[----:B------:R-:W-:-:S02]  /*1170*/  FFMA R2, R9, R20, R2 ;  /* 0x0000001409027223 */ /* 0x000fc40000000002 */
[----:B------:R-:W-:Y:S02]  /*1180*/  FFMA R3, R8, R17, R3 ;  /* 0x0000001108037223 */ /* 0x000fe40000000003 */
[----:B------:R-:W-:Y:S02]  /*1190*/  FMUL R2, R2, 0.25 ;  /* 0x3e80000002027820 */ /* 0x000fe40000400000 */
[----:B------:R-:W-:Y:S01]  /*11a0*/  FMUL R3, R3, 0.25 ;  /* 0x3e80000003037820 */ /* 0x000fe20000400000 */
[----:B------:R-:W2:Y:S02]  /*11b0*/  LDC.64 R6, c[0x0][0x220] ;  /* 0x00008800ff067b82 */ /* 0x000ea40000000a00 */
[----:B------:R-:W-:Y:S02]  /*11c0*/  LOP3.LUT R24, R2, 0x80000000, RZ, 0x3c, !PT ;  /* 0x8000000002187812 */ /* 0x000fe400078e3cff */
[----:B------:R-:W-:-:S03]  /*11d0*/  LOP3.LUT R25, R3, 0x80000000, RZ, 0x3c, !PT ;  /* 0x8000000003197812 */ /* 0x000fc600078e3cff */
[--C-:B------:R-:W-:Y:S02]  /*11e0*/  FFMA R21, R21, R22, R24.reuse ;  /* 0x0000001615157223 */ /* 0x100fe40000000018 */
[--C-:B------:R-:W-:Y:S01]  /*11f0*/  FFMA R11, R11, R14, R25.reuse ;  /* 0x0000000e0b0b7223 */ /* 0x100fe20000000019 */
[--C-:B------:R-:W-:Y:S01]  /*1200*/  FFMA R12, R19, R12, R24.reuse ;  /* 0x0000000c130c7223 */ /* 0x100fe20000000018 */
[----:B------:R-:W-:Y:S01]  /*1210*/  FMUL R21, R21, R21 ;  /* 0x0000001515157220 */ /* 0x000fe20000400000 */
[----:B------:R-:W-:Y:S01]  /*1220*/  FFMA R10, R10, R15, R25 ;  /* 0x0000000f0a0a7223 */ /* 0x000fe20000000019 */
[----:B------:R-:W-:Y:S01]  /*1230*/  FMUL R11, R11, R11 ;  /* 0x0000000b0b0b7220 */ /* 0x000fe20000400000 */
[----:B------:R-:W-:Y:S01]  /*1240*/  FFMA R18, R23, R18, R24 ;  /* 0x0000001217127223 */ /* 0x000fe20000000018 */
[----:B------:R-:W-:Y:S01]  /*1250*/  FFMA R21, R12, R12, R21 ;  /* 0x0000000c0c157223 */ /* 0x000fe20000000015 */
[----:B------:R-:W-:Y:S01]  /*1260*/  FFMA R16, R16, R13, R25 ;  /* 0x0000000d10107223 */ /* 0x000fe20000000019 */
[----:B------:R-:W-:Y:S01]  /*1270*/  FFMA R11, R10, R10, R11 ;  /* 0x0000000a0a0b7223 */ /* 0x000fe2000000000b */
[----:B-1----:R-:W-:-:S04]  /*1280*/  IMAD.WIDE R4, R0, 0x4, R4 ;  /* 0x0000000400047825 */ /* 0x002fc800078e0204 */
[----:B------:R-:W-:Y:S01]  /*1290*/  FFMA R20, R9, R20, R24 ;  /* 0x0000001409147223 */ /* 0x000fe20000000018 */
[----:B------:R-:W-:Y:S01]  /*12a0*/  FFMA R21, R18, R18, R21 ;  /* 0x0000001212157223 */ /* 0x000fe20000000015 */
[----:B------:R-:W-:Y:S01]  /*12b0*/  FFMA R8, R8, R17, R25 ;  /* 0x0000001108087223 */ /* 0x000fe20000000019 */
[----:B------:R-:W-:Y:S01]  /*12c0*/  FFMA R11, R16, R16, R11 ;  /* 0x00000010100b7223 */ /* 0x000fe2000000000b */
[----:B------:R1:W-:Y:S01]  /*12d0*/  @!P0 STG.E.64 desc[UR4][R4.64], R2 ;  /* 0x0000000204008986 */ /* 0x0003e2000c101b04 */
[----:B------:R-:W-:Y:S01]  /*12e0*/  FFMA R21, R20, R20, R21 ;  /* 0x0000001414157223 */ /* 0x000fe20000000015 */
[----:B--2---:R-:W-:-:S04]  /*12f0*/  IMAD.WIDE R6, R0, 0x4, R6 ;  /* 0x0000000400067825 */ /* 0x004fc800078e0206 */
[----:B------:R-:W-:Y:S01]  /*1300*/  FFMA R11, R8, R8, R11 ;  /* 0x00000008080b7223 */ /* 0x000fe2000000000b */
[----:B------:R-:W-:Y:S06]  /*1310*/  @P0 EXIT ;  /* 0x000000000000094d */ /* 0x000fec0003800000 */
[----:B------:R-:W-:Y:S01]  /*1320*/  FMUL R10, R21, 0.25 ;  /* 0x3e800000150a7820 */ /* 0x000fe20000400000 */
[----:B------:R-:W-:-:S05]  /*1330*/  FMUL R11, R11, 0.25 ;  /* 0x3e8000000b0b7820 */ /* 0x000fca0000400000 */
[----:B------:R-:W-:Y:S01]  /*1340*/  STG.E.64 desc[UR4][R6.64], R10 ;  /* 0x0000000a06007986 */ /* 0x000fe2000c101b04 */
[----:B------:R-:W-:Y:S05]  /*1350*/  EXIT ;  /* 0x000000000000794d */ /* 0x000fea0003800000 */
.L_x_0:
[----:B------:R-:W-:-:S00]  /*1360*/  BRA `(.L_x_0) ;  /* 0xfffffffc00fc7947 */ /* 0x000fc0000383ffff */
[----:B------:R-:W-:-:S00]  /*1370*/  NOP ;  /* 0x0000000000007918 */ /* 0x000fc00000000000 */
        /* <DEDUP_REMOVED lines=8> */
.L_x_1:


//--------------------- .nv.global.init           --------------------------
	.section	.nv.global.init,"aw",@progbits
.nv.global.init:
	.type		_$_str,@object
	.size		_$_str,(.L_0 - _$_str)
_$_str:
        /*0000*/ 	.byte	0x5f, 0x5f, 0x43, 0x55, 0x44, 0x41, 0x5f, 0x46, 0x54, 0x5a, 0x00
.L_0:


//--------------------- .nv.constant0.triton_poi_fused_gelu_native_layer_norm_0 --------------------------
	.section	.nv.constant0.triton_poi_fused_gelu_native_layer_norm_0,"a",@progbits
	.sectionflags	@""
	.align	4
.nv.constant0.triton_poi_fused_gelu_native_layer_norm_0:
	.zero		556
